//
// Generated by NVIDIA NVVM Compiler
//
// Compiler Build ID: CL-36424714
// Cuda compilation tools, release 13.0, V13.0.88
// Based on NVVM 20.0.0
//

.version 9.0
.target sm_100
.address_size 64

	// .globl	_Z11computeSinePfS_i
.extern .func  (.param .b32 func_retval0) vprintf
(
	.param .b64 vprintf_param_0,
	.param .b64 vprintf_param_1
)
;
.global .align 1 .b8 $str[44] = {67, 111, 109, 112, 117, 116, 101, 32, 83, 105, 110, 101, 32, 45, 32, 66, 108, 111, 99, 107, 32, 73, 68, 58, 32, 37, 100, 44, 32, 84, 104, 114, 101, 97, 100, 32, 73, 68, 58, 32, 37, 100, 10};
.global .align 4 .b8 __cudart_i2opi_f[24] = {65, 144, 67, 60, 153, 149, 98, 219, 192, 221, 52, 245, 209, 87, 39, 252, 41, 21, 68, 78, 110, 131, 249, 162};

.visible .entry _Z11computeSinePfS_i(
	.param .u64 .ptr .align 1 _Z11computeSinePfS_i_param_0,
	.param .u64 .ptr .align 1 _Z11computeSinePfS_i_param_1,
	.param .u32 _Z11computeSinePfS_i_param_2
)
{
	.local .align 8 .b8 	__local_depot0[40];
	.reg .b64 	%SP;
	.reg .b64 	%SPL;
	.reg .pred 	%p<10>;
	.reg .b32 	%r<47>;
	.reg .b32 	%f<28>;
	.reg .b64 	%rd<33>;
	.reg .b64 	%fd<3>;

	mov.u64 	%SPL, __local_depot0;
	cvta.local.u64 	%SP, %SPL;
	ld.param.u64 	%rd9, [_Z11computeSinePfS_i_param_0];
	ld.param.u64 	%rd10, [_Z11computeSinePfS_i_param_1];
	ld.param.u32 	%r16, [_Z11computeSinePfS_i_param_2];
	add.u64 	%rd1, %SPL, 0;
	add.u64 	%rd12, %SP, 32;
	add.u64 	%rd13, %SPL, 32;
	mov.u32 	%r17, %tid.x;
	mov.u32 	%r18, %ctaid.x;
	mov.u32 	%r19, %ntid.x;
	mad.lo.s32 	%r1, %r18, %r19, %r17;
	st.local.v2.u32 	[%rd13], {%r18, %r17};
	mov.u64 	%rd14, $str;
	cvta.global.u64 	%rd15, %rd14;
	{ // callseq 0, 0
	.param .b64 param0;
	st.param.b64 	[param0], %rd15;
	.param .b64 param1;
	st.param.b64 	[param1], %rd12;
	.param .b32 retval0;
	call.uni (retval0), 
	vprintf, 
	(
	param0, 
	param1
	);
	ld.param.b32 	%r20, [retval0];
	} // callseq 0
	setp.ge.s32 	%p1, %r1, %r16;
	@%p1 bra 	$L__BB0_10;
	cvta.to.global.u64 	%rd16, %rd9;
	mul.wide.s32 	%rd17, %r1, 4;
	add.s64 	%rd18, %rd16, %rd17;
	ld.global.f32 	%f1, [%rd18];
	mul.f32 	%f7, %f1, 0f3F22F983;
	cvt.rni.s32.f32 	%r46, %f7;
	cvt.rn.f32.s32 	%f8, %r46;
	fma.rn.f32 	%f9, %f8, 0fBFC90FDA, %f1;
	fma.rn.f32 	%f10, %f8, 0fB3A22168, %f9;
	fma.rn.f32 	%f27, %f8, 0fA7C234C5, %f10;
	abs.f32 	%f3, %f1;
	setp.ltu.f32 	%p2, %f3, 0f47CE4780;
	@%p2 bra 	$L__BB0_9;
	setp.neu.f32 	%p3, %f3, 0f7F800000;
	@%p3 bra 	$L__BB0_4;
	mov.f32 	%f13, 0f00000000;
	mul.rn.f32 	%f27, %f1, %f13;
	mov.b32 	%r46, 0;
	bra.uni 	$L__BB0_9;
$L__BB0_4:
	mov.b32 	%r3, %f1;
	shl.b32 	%r23, %r3, 8;
	or.b32  	%r4, %r23, -2147483648;
	mov.b64 	%rd32, 0;
	mov.b32 	%r43, 0;
	mov.u64 	%rd30, __cudart_i2opi_f;
	mov.u64 	%rd31, %rd1;
$L__BB0_5:
	.pragma "nounroll";
	ld.global.nc.u32 	%r24, [%rd30];
	mad.wide.u32 	%rd21, %r24, %r4, %rd32;
	shr.u64 	%rd32, %rd21, 32;
	st.local.u32 	[%rd31], %rd21;
	add.s32 	%r43, %r43, 1;
	add.s64 	%rd31, %rd31, 4;
	add.s64 	%rd30, %rd30, 4;
	setp.ne.s32 	%p4, %r43, 6;
	@%p4 bra 	$L__BB0_5;
	shr.u32 	%r25, %r3, 23;
	st.local.u32 	[%rd1+24], %rd32;
	and.b32  	%r7, %r25, 31;
	and.b32  	%r26, %r25, 224;
	add.s32 	%r27, %r26, -128;
	shr.u32 	%r28, %r27, 5;
	mul.wide.u32 	%rd22, %r28, 4;
	sub.s64 	%rd8, %rd1, %rd22;
	ld.local.u32 	%r44, [%rd8+24];
	ld.local.u32 	%r45, [%rd8+20];
	setp.eq.s32 	%p5, %r7, 0;
	@%p5 bra 	$L__BB0_8;
	shf.l.wrap.b32 	%r44, %r45, %r44, %r7;
	ld.local.u32 	%r29, [%rd8+16];
	shf.l.wrap.b32 	%r45, %r29, %r45, %r7;
$L__BB0_8:
	shr.u32 	%r30, %r44, 30;
	shf.l.wrap.b32 	%r31, %r45, %r44, 2;
	shl.b32 	%r32, %r45, 2;
	shr.u32 	%r33, %r31, 31;
	add.s32 	%r34, %r33, %r30;
	neg.s32 	%r35, %r34;
	setp.lt.s32 	%p6, %r3, 0;
	selp.b32 	%r46, %r35, %r34, %p6;
	xor.b32  	%r36, %r31, %r3;
	shr.s32 	%r37, %r31, 31;
	xor.b32  	%r38, %r37, %r31;
	xor.b32  	%r39, %r37, %r32;
	cvt.u64.u32 	%rd23, %r38;
	shl.b64 	%rd24, %rd23, 32;
	cvt.u64.u32 	%rd25, %r39;
	or.b64  	%rd26, %rd24, %rd25;
	cvt.rn.f64.s64 	%fd1, %rd26;
	mul.f64 	%fd2, %fd1, 0d3BF921FB54442D19;
	cvt.rn.f32.f64 	%f11, %fd2;
	neg.f32 	%f12, %f11;
	setp.lt.s32 	%p7, %r36, 0;
	selp.f32 	%f27, %f12, %f11, %p7;
$L__BB0_9:
	mul.rn.f32 	%f14, %f27, %f27;
	and.b32  	%r41, %r46, 1;
	setp.eq.b32 	%p8, %r41, 1;
	selp.f32 	%f15, 0f3F800000, %f27, %p8;
	fma.rn.f32 	%f16, %f14, %f15, 0f00000000;
	fma.rn.f32 	%f17, %f14, 0f37CBAC00, 0fBAB607ED;
	selp.f32 	%f18, %f17, 0fB94D4153, %p8;
	selp.f32 	%f19, 0f3D2AAABB, 0f3C0885E4, %p8;
	fma.rn.f32 	%f20, %f18, %f14, %f19;
	selp.f32 	%f21, 0fBEFFFFFF, 0fBE2AAAA8, %p8;
	fma.rn.f32 	%f22, %f20, %f14, %f21;
	fma.rn.f32 	%f23, %f22, %f16, %f15;
	and.b32  	%r42, %r46, 2;
	setp.eq.s32 	%p9, %r42, 0;
	mov.f32 	%f24, 0f00000000;
	sub.f32 	%f25, %f24, %f23;
	selp.f32 	%f26, %f23, %f25, %p9;
	cvta.to.global.u64 	%rd27, %rd10;
	add.s64 	%rd29, %rd27, %rd17;
	st.global.f32 	[%rd29], %f26;
$L__BB0_10:
	ret;

}


// ===== COMPILED SASS (sm_100) =====

	.target	sm_100

	.elftype	@"ET_EXEC"


//--------------------- .note.nv.tkinfo           --------------------------
	.section	.note.nv.tkinfo,"",@"SHT_NOTE"
	.sectionflags	@"SHF_NOTE_NV_TKINFO"
	.tkinfo
        /*0018*/ 	.word	0x00000002
        /*0030*/ 	.string	""
        /*0030*/ 	.string	"ptxas"
        /*0030*/ 	.string	"Cuda compilation tools, release 13.0, V13.0.88"
        /*0030*/ 	.string	"Build cuda_13.0.r13.0/compiler.36424714_0"
        /*0030*/ 	.string	"-arch sm_100 -m 64 "



//--------------------- .note.nv.cuinfo           --------------------------
	.section	.note.nv.cuinfo,"",@"SHT_NOTE"
	.sectionflags	@"SHF_NOTE_NV_CUINFO"
        /*0018*/ 	.short	0x0002
        /*001a*/ 	.short	0x0064
        /*001c*/ 	.short	0x0082
	.zero		2


//--------------------- .nv.info                  --------------------------
	.section	.nv.info,"",@"SHT_CUDA_INFO"
	.align	4


	//----- nvinfo : EIATTR_REGCOUNT
	.align		4
        /*0000*/ 	.byte	0x04, 0x2f
        /*0002*/ 	.short	(.L_3 - .L_2)
	.align		4
.L_2:
        /*0004*/ 	.word	index@(_Z11computeSinePfS_i)
        /*0008*/ 	.word	0x00000018


	//----- nvinfo : EIATTR_FRAME_SIZE
	.align		4
.L_3:
        /*000c*/ 	.byte	0x04, 0x11
        /*000e*/ 	.short	(.L_5 - .L_4)
	.align		4
.L_4:
        /*0010*/ 	.word	index@(_Z11computeSinePfS_i)
        /*0014*/ 	.word	0x00000028


	//----- nvinfo : EIATTR_MIN_STACK_SIZE
	.align		4
.L_5:
        /*0018*/ 	.byte	0x04, 0x12
        /*001a*/ 	.short	(.L_7 - .L_6)
	.align		4
.L_6:
        /*001c*/ 	.word	index@(_Z11computeSinePfS_i)
        /*0020*/ 	.word	0x00000028
.L_7:


//--------------------- .nv.compat                --------------------------
	.section	.nv.compat,"",@"SHT_CUDA_COMPAT_INFO"
	.align	4
        /*0000*/ 	.byte	0x02, 0x09, 0x00, 0x00, 0x02, 0x02, 0x01, 0x00, 0x02, 0x05, 0x05, 0x00, 0x03, 0x07, 0x01, 0x01
        /*0010*/ 	.byte	0x02, 0x03, 0x00, 0x00, 0x02, 0x06, 0x01, 0x00, 0x04, 0x0b, 0x08, 0x00, 0x01, 0x00, 0x00, 0x00
        /*0020*/ 	.byte	0x00, 0x00, 0x00, 0x00


//--------------------- .nv.info._Z11computeSinePfS_i --------------------------
	.section	.nv.info._Z11computeSinePfS_i,"",@"SHT_CUDA_INFO"
	.sectionflags	@""
	.align	4


	//----- nvinfo : EIATTR_CUDA_API_VERSION
	.align		4
        /*0000*/ 	.byte	0x04, 0x37
        /*0002*/ 	.short	(.L_9 - .L_8)
.L_8:
        /*0004*/ 	.word	0x00000082


	//----- nvinfo : EIATTR_KPARAM_INFO
	.align		4
.L_9:
        /*0008*/ 	.byte	0x04, 0x17
        /*000a*/ 	.short	(.L_11 - .L_10)
.L_10:
        /*000c*/ 	.word	0x00000000
        /*0010*/ 	.short	0x0002
        /*0012*/ 	.short	0x0010
        /*0014*/ 	.byte	0x00, 0xf0, 0x11, 0x00


	//----- nvinfo : EIATTR_KPARAM_INFO
	.align		4
.L_11:
        /*0018*/ 	.byte	0x04, 0x17
        /*001a*/ 	.short	(.L_13 - .L_12)
.L_12:
        /*001c*/ 	.word	0x00000000
        /*0020*/ 	.short	0x0001
        /*0022*/ 	.short	0x0008
        /*0024*/ 	.byte	0x00, 0xf5, 0x21, 0x00


	//----- nvinfo : EIATTR_KPARAM_INFO
	.align		4
.L_13:
        /*0028*/ 	.byte	0x04, 0x17
        /*002a*/ 	.short	(.L_15 - .L_14)
.L_14:
        /*002c*/ 	.word	0x00000000
        /*0030*/ 	.short	0x0000
        /*0032*/ 	.short	0x0000
        /*0034*/ 	.byte	0x00, 0xf5, 0x21, 0x00


	//----- nvinfo : EIATTR_SPARSE_MMA_MASK
	.align		4
.L_15:
        /*0038*/ 	.byte	0x03, 0x50
        /*003a*/ 	.short	0x0000


	//----- nvinfo : EIATTR_MAXREG_COUNT
	.align		4
        /*003c*/ 	.byte	0x03, 0x1b
        /*003e*/ 	.short	0x00ff


	//----- nvinfo : EIATTR_EXTERNS
	.align		4
        /*0040*/ 	.byte	0x04, 0x0f
        /*0042*/ 	.short	(.L_17 - .L_16)


	//   ....[0]....
	.align		4
.L_16:
        /*0044*/ 	.word	index@(vprintf)


	//----- nvinfo : EIATTR_MERCURY_ISA_VERSION
	.align		4
.L_17:
        /*0048*/ 	.byte	0x03, 0x5f
        /*004a*/ 	.short	0x0101


	//----- nvinfo : EIATTR_VRC_CTA_INIT_COUNT
	.align		4
        /*004c*/ 	.byte	0x02, 0x4a
	.zero		1
	.zero		1


	//----- nvinfo : EIATTR_SYSCALL_OFFSETS
	.align		4
        /*0050*/ 	.byte	0x04, 0x46
        /*0052*/ 	.short	(.L_19 - .L_18)


	//   ....[0]....
.L_18:
        /*0054*/ 	.word	0x00000110


	//----- nvinfo : EIATTR_EXIT_INSTR_OFFSETS
	.align		4
.L_19:
        /*0058*/ 	.byte	0x04, 0x1c
        /*005a*/ 	.short	(.L_21 - .L_20)


	//   ....[0]....
.L_20:
        /*005c*/ 	.word	0x00000140


	//   ....[1]....
        /*0060*/ 	.word	0x00000760


	//----- nvinfo : EIATTR_CRS_STACK_SIZE
	.align		4
.L_21:
        /*0064*/ 	.byte	0x04, 0x1e
        /*0066*/ 	.short	(.L_23 - .L_22)
.L_22:
        /*0068*/ 	.word	0x00000000


	//----- nvinfo : EIATTR_CBANK_PARAM_SIZE
	.align		4
.L_23:
        /*006c*/ 	.byte	0x03, 0x19
        /*006e*/ 	.short	0x0014


	//----- nvinfo : EIATTR_PARAM_CBANK
	.align		4
        /*0070*/ 	.byte	0x04, 0x0a
        /*0072*/ 	.short	(.L_25 - .L_24)
	.align		4
.L_24:
        /*0074*/ 	.word	index@(.nv.constant0._Z11computeSinePfS_i)
        /*0078*/ 	.short	0x0380
        /*007a*/ 	.short	0x0014


	//----- nvinfo : EIATTR_SW_WAR
	.align		4
.L_25:
        /*007c*/ 	.byte	0x04, 0x36
        /*007e*/ 	.short	(.L_27 - .L_26)
.L_26:
        /*0080*/ 	.word	0x00000008
.L_27:


//--------------------- .nv.callgraph             --------------------------
	.section	.nv.callgraph,"",@"SHT_CUDA_CALLGRAPH"
	.align	4
	.sectionentsize	8
	.align		4
        /*0000*/ 	.word	0x00000000
	.align		4
        /*0004*/ 	.word	0xffffffff
	.align		4
        /*0008*/ 	.word	index@(_Z11computeSinePfS_i)
	.align		4
        /*000c*/ 	.word	index@(vprintf)
	.align		4
        /*0010*/ 	.word	0x00000000
	.align		4
        /*0014*/ 	.word	0xfffffffe
	.align		4
        /*0018*/ 	.word	0x00000000
	.align		4
        /*001c*/ 	.word	0xfffffffd
	.align		4
        /*0020*/ 	.word	0x00000000
	.align		4
        /*0024*/ 	.word	0xfffffffc


//--------------------- .nv.constant4             --------------------------
	.section	.nv.constant4,"a",@progbits
	.align	8
	.align		8
.nv.constant4:
        /*0000*/ 	.dword	vprintf
	.align		8
        /*0008*/ 	.dword	$str
	.align		8
        /*0010*/ 	.dword	__cudart_i2opi_f


//--------------------- .text._Z11computeSinePfS_i --------------------------
	.section	.text._Z11computeSinePfS_i,"ax",@progbits
	.align	128
        .global         _Z11computeSinePfS_i
        .type           _Z11computeSinePfS_i,@function
        .size           _Z11computeSinePfS_i,(.L_x_6 - _Z11computeSinePfS_i)
        .other          _Z11computeSinePfS_i,@"STO_CUDA_ENTRY STV_DEFAULT"
_Z11computeSinePfS_i:
.text._Z11computeSinePfS_i:
[----:B------:R-:W0:Y:S01]  /*0000*/  LDC R1, c[0x0][0x37c] ;  /* 0x0000df00ff017b82 */ /* 0x000e220000000800 */
[----:B------:R-:W1:Y:S07]  /*0010*/  S2R R11, SR_TID.X ;  /* 0x00000000000b7919 */ /* 0x000e6e0000002100 */
[----:B------:R-:W2:Y:S01]  /*0020*/  LDC R6, c[0x0][0x2f8] ;  /* 0x0000be00ff067b82 */ /* 0x000ea20000000800 */
[----:B0-----:R-:W-:Y:S01]  /*0030*/  VIADD R1, R1, 0xffffffd8 ;  /* 0xffffffd801017836 */ /* 0x001fe20000000000 */
[----:B------:R-:W-:Y:S01]  /*0040*/  MOV R0, 0x0 ;  /* 0x0000000000007802 */ /* 0x000fe20000000f00 */
[----:B------:R-:W1:Y:S01]  /*0050*/  S2R R10, SR_CTAID.X ;  /* 0x00000000000a7919 */ /* 0x000e620000002500 */
[----:B------:R-:W0:Y:S04]  /*0060*/  LDCU UR4, c[0x0][0x2fc] ;  /* 0x00005f80ff0477ac */ /* 0x000e280008000800 */
[----:B------:R3:W4:Y:S01]  /*0070*/  LDC.64 R8, c[0x4][R0] ;  /* 0x0100000000087b82 */ /* 0x0007220000000a00 */
[----:B------:R-:W5:Y:S01]  /*0080*/  LDCU UR5, c[0x0][0x360] ;  /* 0x00006c00ff0577ac */ /* 0x000f620008000800 */
[----:B------:R-:W3:Y:S01]  /*0090*/  LDCU.64 UR6, c[0x4][0x8] ;  /* 0x01000100ff0677ac */ /* 0x000ee20008000a00 */
[----:B--2---:R-:W-:-:S04]  /*00a0*/  IADD3 R6, P0, P1, R1, 0x20, R6 ;  /* 0x0000002001067810 */ /* 0x004fc8000791e006 */
[----:B0-----:R-:W-:Y:S01]  /*00b0*/  IADD3.X R7, PT, PT, RZ, UR4, RZ, P0, P1 ;  /* 0x00000004ff077c10 */ /* 0x001fe200087e24ff */
[----:B---3--:R-:W-:Y:S02]  /*00c0*/  IMAD.U32 R4, RZ, RZ, UR6 ;  /* 0x00000006ff047e24 */ /* 0x008fe4000f8e00ff */
[----:B------:R-:W-:Y:S01]  /*00d0*/  IMAD.U32 R5, RZ, RZ, UR7 ;  /* 0x00000007ff057e24 */ /* 0x000fe2000f8e00ff */
[----:B-1----:R0:W-:Y:S01]  /*00e0*/  STL.64 [R1+0x20], R10 ;  /* 0x0000200a01007387 */ /* 0x0021e20000100a00 */
[----:B-----5:R-:W-:-:S07]  /*00f0*/  IMAD R2, R10, UR5, R11 ;  /* 0x000000050a027c24 */ /* 0x020fce000f8e020b */
[----:B------:R-:W-:-:S07]  /*0100*/  LEPC R20, `(.L_x_0) ;  /* 0x000000001014794e */ /* 0x000fce0000000000 */
[----:B0---4-:R-:W-:Y:S05]  /*0110*/  CALL.ABS.NOINC R8 ;  /* 0x0000000008007343 */ /* 0x011fea0003c00000 */
.L_x_0:
[----:B------:R-:W0:Y:S02]  /*0120*/  LDCU UR4, c[0x0][0x390] ;  /* 0x00007200ff0477ac */ /* 0x000e240008000800 */
[----:B0-----:R-:W-:-:S13]  /*0130*/  ISETP.GE.AND P0, PT, R2, UR4, PT ;  /* 0x0000000402007c0c */ /* 0x001fda000bf06270 */
[----:B------:R-:W-:Y:S05]  /*0140*/  @P0 EXIT ;  /* 0x000000000000094d */ /* 0x000fea0003800000 */
[----:B------:R-:W0:Y:S08]  /*0150*/  LDC.64 R8, c[0x0][0x358] ;  /* 0x0000d600ff087b82 */ /* 0x000e300000000a00 */
[----:B------:R-:W1:Y:S01]  /*0160*/  LDC.64 R4, c[0x0][0x380] ;  /* 0x0000e000ff047b82 */ /* 0x000e620000000a00 */
[----:B0-----:R-:W-:Y:S02]  /*0170*/  R2UR UR4, R8 ;  /* 0x00000000080472ca */ /* 0x001fe400000e0000 */
[----:B------:R-:W-:Y:S01]  /*0180*/  R2UR UR5, R9 ;  /* 0x00000000090572ca */ /* 0x000fe200000e0000 */
[----:B-1----:R-:W-:-:S12]  /*0190*/  IMAD.WIDE R4, R2, 0x4, R4 ;  /* 0x0000000402047825 */ /* 0x002fd800078e0204 */
[----:B------:R-:W2:Y:S01]  /*01a0*/  LDG.E R7, desc[UR4][R4.64] ;  /* 0x0000000404077981 */ /* 0x000ea2000c1e1900 */
[----:B------:R-:W-:Y:S01]  /*01b0*/  BSSY.RECONVERGENT B0, `(.L_x_1) ;  /* 0x0000044000007945 */ /* 0x000fe20003800200 */
[C---:B--2---:R-:W-:Y:S01]  /*01c0*/  FMUL R0, R7.reuse, 0.63661974668502807617 ;  /* 0x3f22f98307007820 */ /* 0x044fe20000400000 */
[----:B------:R-:W-:-:S05]  /*01d0*/  FSETP.GE.AND P0, PT, |R7|, 105615, PT ;  /* 0x47ce47800700780b */ /* 0x000fca0003f06200 */
[----:B------:R-:W0:Y:S02]  /*01e0*/  F2I.NTZ R0, R0 ;  /* 0x0000000000007305 */ /* 0x000e240000203100 */
[----:B0-----:R-:W-:-:S05]  /*01f0*/  I2FP.F32.S32 R6, R0 ;  /* 0x0000000000067245 */ /* 0x001fca0000201400 */
[----:B------:R-:W-:-:S04]  /*0200*/  FFMA R3, R6, -1.5707962512969970703, R7 ;  /* 0xbfc90fda06037823 */ /* 0x000fc80000000007 */
[----:B------:R-:W-:-:S04]  /*0210*/  FFMA R3, R6, -7.5497894158615963534e-08, R3 ;  /* 0xb3a2216806037823 */ /* 0x000fc80000000003 */
[----:B------:R-:W-:Y:S01]  /*0220*/  FFMA R3, R6, -5.3903029534742383927e-15, R3 ;  /* 0xa7c234c506037823 */ /* 0x000fe20000000003 */
[----:B------:R-:W-:Y:S06]  /*0230*/  @!P0 BRA `(.L_x_2) ;  /* 0x0000000000ec8947 */ /* 0x000fec0003800000 */
[----:B------:R-:W-:-:S13]  /*0240*/  FSETP.NEU.AND P0, PT, |R7|, +INF , PT ;  /* 0x7f8000000700780b */ /* 0x000fda0003f0d200 */
[----:B------:R-:W-:Y:S01]  /*0250*/  @!P0 FMUL R3, RZ, R7 ;  /* 0x00000007ff038220 */ /* 0x000fe20000400000 */
[----:B------:R-:W-:Y:S01]  /*0260*/  @!P0 IMAD.MOV.U32 R0, RZ, RZ, RZ ;  /* 0x000000ffff008224 */ /* 0x000fe200078e00ff */
[----:B------:R-:W-:Y:S06]  /*0270*/  @!P0 BRA `(.L_x_2) ;  /* 0x0000000000dc8947 */ /* 0x000fec0003800000 */
[----:B------:R-:W0:Y:S01]  /*0280*/  LDCU.64 UR4, c[0x4][0x10] ;  /* 0x01000200ff0477ac */ /* 0x000e220008000a00 */
[----:B------:R-:W-:Y:S01]  /*0290*/  IMAD.SHL.U32 R3, R7, 0x100, RZ ;  /* 0x0000010007037824 */ /* 0x000fe200078e00ff */
[----:B------:R-:W-:Y:S01]  /*02a0*/  BSSY.RECONVERGENT B1, `(.L_x_3) ;  /* 0x0000015000017945 */ /* 0x000fe20003800200 */
[----:B------:R-:W-:Y:S02]  /*02b0*/  IMAD.MOV.U32 R6, RZ, RZ, RZ ;  /* 0x000000ffff067224 */ /* 0x000fe400078e00ff */
[----:B------:R-:W-:Y:S01]  /*02c0*/  IMAD.MOV.U32 R15, RZ, RZ, RZ ;  /* 0x000000ffff0f7224 */ /* 0x000fe200078e00ff */
[----:B------:R-:W-:Y:S01]  /*02d0*/  LOP3.LUT R3, R3, 0x80000000, RZ, 0xfc, !PT ;  /* 0x8000000003037812 */ /* 0x000fe200078efcff */
[----:B------:R-:W-:Y:S02]  /*02e0*/  IMAD.MOV.U32 R12, RZ, RZ, RZ ;  /* 0x000000ffff0c7224 */ /* 0x000fe400078e00ff */
[----:B------:R-:W-:Y:S02]  /*02f0*/  IMAD.MOV.U32 R0, RZ, RZ, R1 ;  /* 0x000000ffff007224 */ /* 0x000fe400078e0001 */
[----:B0-----:R-:W-:-:S02]  /*0300*/  IMAD.U32 R10, RZ, RZ, UR4 ;  /* 0x00000004ff0a7e24 */ /* 0x001fc4000f8e00ff */
[----:B------:R-:W-:-:S07]  /*0310*/  IMAD.U32 R11, RZ, RZ, UR5 ;  /* 0x00000005ff0b7e24 */ /* 0x000fce000f8e00ff */
.L_x_4:
[----:B------:R-:W-:Y:S02]  /*0320*/  R2UR UR4, R8 ;  /* 0x00000000080472ca */ /* 0x000fe400000e0000 */
[----:B------:R-:W-:-:S13]  /*0330*/  R2UR UR5, R9 ;  /* 0x00000000090572ca */ /* 0x000fda00000e0000 */
[----:B------:R0:W2:Y:S01]  /*0340*/  LDG.E.CONSTANT R4, desc[UR4][R10.64] ;  /* 0x000000040a047981 */ /* 0x0000a2000c1e9900 */
[----:B------:R-:W-:-:S05]  /*0350*/  VIADD R12, R12, 0x1 ;  /* 0x000000010c0c7836 */ /* 0x000fca0000000000 */
[----:B------:R-:W-:Y:S02]  /*0360*/  ISETP.NE.AND P0, PT, R12, 0x6, PT ;  /* 0x000000060c00780c */ /* 0x000fe40003f05270 */
[----:B0-----:R-:W-:-:S05]  /*0370*/  IADD3 R10, P2, PT, R10, 0x4, RZ ;  /* 0x000000040a0a7810 */ /* 0x001fca0007f5e0ff */
[----:B------:R-:W-:Y:S02]  /*0380*/  IMAD.X R11, RZ, RZ, R11, P2 ;  /* 0x000000ffff0b7224 */ /* 0x000fe400010e060b */
[----:B--2---:R-:W-:-:S03]  /*0390*/  IMAD.WIDE.U32 R4, R4, R3, RZ ;  /* 0x0000000304047225 */ /* 0x004fc600078e00ff */
[----:B------:R-:W-:-:S05]  /*03a0*/  IADD3 R13, P1, PT, R4, R6, RZ ;  /* 0x00000006040d7210 */ /* 0x000fca0007f3e0ff */
[----:B------:R0:W-:Y:S01]  /*03b0*/  STL [R0], R13 ;  /* 0x0000000d00007387 */ /* 0x0001e20000100800 */
[----:B------:R-:W-:Y:S02]  /*03c0*/  IMAD.X R6, R5, 0x1, R15, P1 ;  /* 0x0000000105067824 */ /* 0x000fe400008e060f */
[----:B0-----:R-:W-:Y:S01]  /*03d0*/  VIADD R0, R0, 0x4 ;  /* 0x0000000400007836 */ /* 0x001fe20000000000 */
[----:B------:R-:W-:Y:S06]  /*03e0*/  @P0 BRA `(.L_x_4) ;  /* 0xfffffffc00cc0947 */ /* 0x000fec000383ffff */
[----:B------:R-:W-:Y:S05]  /*03f0*/  BSYNC.RECONVERGENT B1 ;  /* 0x0000000000017941 */ /* 0x000fea0003800200 */
.L_x_3:
[----:B------:R-:W-:Y:S01]  /*0400*/  SHF.R.U32.HI R10, RZ, 0x17, R7 ;  /* 0x00000017ff0a7819 */ /* 0x000fe20000011607 */
[----:B------:R0:W-:Y:S03]  /*0410*/  STL [R1+0x18], R6 ;  /* 0x0000180601007387 */ /* 0x0001e60000100800 */
[C---:B------:R-:W-:Y:S02]  /*0420*/  LOP3.LUT R0, R10.reuse, 0xe0, RZ, 0xc0, !PT ;  /* 0x000000e00a007812 */ /* 0x040fe400078ec0ff */
[----:B------:R-:W-:-:S03]  /*0430*/  LOP3.LUT P0, RZ, R10, 0x1f, RZ, 0xc0, !PT ;  /* 0x0000001f0aff7812 */ /* 0x000fc6000780c0ff */
[----:B------:R-:W-:-:S05]  /*0440*/  VIADD R0, R0, 0xffffff80 ;  /* 0xffffff8000007836 */ /* 0x000fca0000000000 */
[----:B------:R-:W-:-:S05]  /*0450*/  SHF.R.U32.HI R0, RZ, 0x5, R0 ;  /* 0x00000005ff007819 */ /* 0x000fca0000011600 */
[----:B------:R-:W-:-:S05]  /*0460*/  IMAD R11, R0, -0x4, R1 ;  /* 0xfffffffc000b7824 */ /* 0x000fca00078e0201 */
[----:B------:R-:W2:Y:S04]  /*0470*/  LDL R3, [R11+0x18] ;  /* 0x000018000b037983 */ /* 0x000ea80000100800 */
[----:B------:R-:W2:Y:S04]  /*0480*/  LDL R4, [R11+0x14] ;  /* 0x000014000b047983 */ /* 0x000ea80000100800 */
[----:B------:R-:W3:Y:S01]  /*0490*/  @P0 LDL R5, [R11+0x10] ;  /* 0x000010000b050983 */ /* 0x000ee20000100800 */
[----:B------:R-:W-:Y:S01]  /*04a0*/  LOP3.LUT R0, R10, 0x1f, RZ, 0xc0, !PT ;  /* 0x0000001f0a007812 */ /* 0x000fe200078ec0ff */
[----:B------:R-:W-:Y:S01]  /*04b0*/  UMOV UR4, 0x54442d19 ;  /* 0x54442d1900047882 */ /* 0x000fe20000000000 */
[----:B------:R-:W-:-:S02]  /*04c0*/  UMOV UR5, 0x3bf921fb ;  /* 0x3bf921fb00057882 */ /* 0x000fc40000000000 */
[-C--:B--2---:R-:W-:Y:S02]  /*04d0*/  @P0 SHF.L.W.U32.HI R3, R4, R0.reuse, R3 ;  /* 0x0000000004030219 */ /* 0x084fe40000010e03 */
[----:B---3--:R-:W-:Y:S02]  /*04e0*/  @P0 SHF.L.W.U32.HI R4, R5, R0, R4 ;  /* 0x0000000005040219 */ /* 0x008fe40000010e04 */
[----:B------:R-:W-:Y:S02]  /*04f0*/  ISETP.GE.AND P0, PT, R7, RZ, PT ;  /* 0x000000ff0700720c */ /* 0x000fe40003f06270 */
[C-C-:B------:R-:W-:Y:S01]  /*0500*/  SHF.L.W.U32.HI R0, R4.reuse, 0x2, R3.reuse ;  /* 0x0000000204007819 */ /* 0x140fe20000010e03 */
[----:B------:R-:W-:Y:S01]  /*0510*/  IMAD.SHL.U32 R4, R4, 0x4, RZ ;  /* 0x0000000404047824 */ /* 0x000fe200078e00ff */
[----:B------:R-:W-:Y:S02]  /*0520*/  SHF.R.U32.HI R3, RZ, 0x1e, R3 ;  /* 0x0000001eff037819 */ /* 0x000fe40000011603 */
[----:B------:R-:W-:-:S02]  /*0530*/  SHF.R.S32.HI R5, RZ, 0x1f, R0 ;  /* 0x0000001fff057819 */ /* 0x000fc40000011400 */
[C---:B------:R-:W-:Y:S02]  /*0540*/  LOP3.LUT R7, R0.reuse, R7, RZ, 0x3c, !PT ;  /* 0x0000000700077212 */ /* 0x040fe400078e3cff */
[C---:B------:R-:W-:Y:S02]  /*0550*/  LOP3.LUT R4, R5.reuse, R4, RZ, 0x3c, !PT ;  /* 0x0000000405047212 */ /* 0x040fe400078e3cff */
[----:B------:R-:W-:Y:S02]  /*0560*/  LOP3.LUT R5, R5, R0, RZ, 0x3c, !PT ;  /* 0x0000000005057212 */ /* 0x000fe400078e3cff */
[----:B------:R-:W-:Y:S02]  /*0570*/  LEA.HI R0, R0, R3, RZ, 0x1 ;  /* 0x0000000300007211 */ /* 0x000fe400078f08ff */
[----:B------:R-:W-:Y:S02]  /*0580*/  ISETP.GE.AND P1, PT, R7, RZ, PT ;  /* 0x000000ff0700720c */ /* 0x000fe40003f26270 */
[----:B------:R-:W1:Y:S01]  /*0590*/  I2F.F64.S64 R4, R4 ;  /* 0x0000000400047312 */ /* 0x000e620000301c00 */
[----:B------:R-:W-:-:S04]  /*05a0*/  IMAD.MOV R3, RZ, RZ, -R0 ;  /* 0x000000ffff037224 */ /* 0x000fc800078e0a00 */
[----:B------:R-:W-:Y:S01]  /*05b0*/  @!P0 IMAD.MOV.U32 R0, RZ, RZ, R3 ;  /* 0x000000ffff008224 */ /* 0x000fe200078e0003 */
[----:B-1----:R-:W-:-:S10]  /*05c0*/  DMUL R10, R4, UR4 ;  /* 0x00000004040a7c28 */ /* 0x002fd40008000000 */
[----:B------:R-:W1:Y:S02]  /*05d0*/  F2F.F32.F64 R10, R10 ;  /* 0x0000000a000a7310 */ /* 0x000e640000301000 */
[----:B01----:R-:W-:-:S07]  /*05e0*/  FSEL R3, -R10, R10, !P1 ;  /* 0x0000000a0a037208 */ /* 0x003fce0004800100 */
.L_x_2:
[----:B------:R-:W-:Y:S05]  /*05f0*/  BSYNC.RECONVERGENT B0 ;  /* 0x0000000000007941 */ /* 0x000fea0003800200 */
.L_x_1:
[----:B------:R-:W-:Y:S01]  /*0600*/  LOP3.LUT R10, R0, 0x1, RZ, 0xc0, !PT ;  /* 0x00000001000a7812 */ /* 0x000fe200078ec0ff */
[----:B------:R-:W-:Y:S02]  /*0610*/  IMAD.MOV.U32 R6, RZ, RZ, 0x37cbac00 ;  /* 0x37cbac00ff067424 */ /* 0x000fe400078e00ff */
[----:B------:R-:W-:Y:S01]  /*0620*/  FMUL R7, R3, R3 ;  /* 0x0000000303077220 */ /* 0x000fe20000400000 */
[----:B------:R-:W0:Y:S01]  /*0630*/  LDC.64 R4, c[0x0][0x388] ;  /* 0x0000e200ff047b82 */ /* 0x000e220000000a00 */
[----:B------:R-:W-:Y:S01]  /*0640*/  ISETP.NE.U32.AND P0, PT, R10, 0x1, PT ;  /* 0x000000010a00780c */ /* 0x000fe20003f05070 */
[----:B------:R-:W-:Y:S02]  /*0650*/  IMAD.MOV.U32 R10, RZ, RZ, 0x3d2aaabb ;  /* 0x3d2aaabbff0a7424 */ /* 0x000fe400078e00ff */
[----:B------:R-:W-:Y:S01]  /*0660*/  FFMA R6, R7, R6, -0.0013887860113754868507 ;  /* 0xbab607ed07067423 */ /* 0x000fe20000000006 */
[----:B------:R-:W-:Y:S01]  /*0670*/  IMAD.MOV.U32 R11, RZ, RZ, 0x3effffff ;  /* 0x3effffffff0b7424 */ /* 0x000fe200078e00ff */
[----:B------:R-:W-:-:S02]  /*0680*/  LOP3.LUT P1, RZ, R0, 0x2, RZ, 0xc0, !PT ;  /* 0x0000000200ff7812 */ /* 0x000fc4000782c0ff */
[----:B------:R-:W-:Y:S02]  /*0690*/  FSEL R10, R10, 0.0083327032625675201416, !P0 ;  /* 0x3c0885e40a0a7808 */ /* 0x000fe40004000000 */
[----:B------:R-:W-:Y:S02]  /*06a0*/  FSEL R6, R6, -0.00019574658654164522886, !P0 ;  /* 0xb94d415306067808 */ /* 0x000fe40004000000 */
[----:B------:R-:W-:Y:S02]  /*06b0*/  FSEL R0, R3, 1, P0 ;  /* 0x3f80000003007808 */ /* 0x000fe40000000000 */
[----:B------:R-:W-:Y:S01]  /*06c0*/  R2UR UR4, R8 ;  /* 0x00000000080472ca */ /* 0x000fe200000e0000 */
[----:B------:R-:W-:Y:S01]  /*06d0*/  FFMA R6, R7, R6, R10 ;  /* 0x0000000607067223 */ /* 0x000fe2000000000a */
[----:B------:R-:W-:Y:S02]  /*06e0*/  FSEL R10, -R11, -0.16666662693023681641, !P0 ;  /* 0xbe2aaaa80b0a7808 */ /* 0x000fe40004000100 */
[----:B------:R-:W-:-:S03]  /*06f0*/  R2UR UR5, R9 ;  /* 0x00000000090572ca */ /* 0x000fc600000e0000 */
[C---:B------:R-:W-:Y:S01]  /*0700*/  FFMA R6, R7.reuse, R6, R10 ;  /* 0x0000000607067223 */ /* 0x040fe2000000000a */
[----:B------:R-:W-:Y:S01]  /*0710*/  FFMA R7, R7, R0, RZ ;  /* 0x0000000007077223 */ /* 0x000fe200000000ff */
[----:B0-----:R-:W-:-:S04]  /*0720*/  IMAD.WIDE R4, R2, 0x4, R4 ;  /* 0x0000000402047825 */ /* 0x001fc800078e0204 */
[----:B------:R-:W-:-:S04]  /*0730*/  FFMA R7, R7, R6, R0 ;  /* 0x0000000607077223 */ /* 0x000fc80000000000 */
[----:B------:R-:W-:-:S05]  /*0740*/  @P1 FADD R7, RZ, -R7 ;  /* 0x80000007ff071221 */ /* 0x000fca0000000000 */
[----:B------:R-:W-:Y:S01]  /*0750*/  STG.E desc[UR4][R4.64], R7 ;  /* 0x0000000704007986 */ /* 0x000fe2000c101904 */
[----:B------:R-:W-:Y:S05]  /*0760*/  EXIT ;  /* 0x000000000000794d */ /* 0x000fea0003800000 */
.L_x_5:
[----:B------:R-:W-:-:S00]  /*0770*/  BRA `(.L_x_5) ;  /* 0xfffffffc00fc7947 */ /* 0x000fc0000383ffff */
[----:B------:R-:W-:-:S00]  /*0780*/  NOP ;  /* 0x0000000000007918 */ /* 0x000fc00000000000 */
[----:B------:R-:W-:-:S00]  /*0790*/  NOP ;  /* 0x0000000000007918 */ /* 0x000fc00000000000 */
[----:B------:R-:W-:-:S00]  /*07a0*/  NOP ;  /* 0x0000000000007918 */ /* 0x000fc00000000000 */
[----:B------:R-:W-:-:S00]  /*07b0*/  NOP ;  /* 0x0000000000007918 */ /* 0x000fc00000000000 */
[----:B------:R-:W-:-:S00]  /*07c0*/  NOP ;  /* 0x0000000000007918 */ /* 0x000fc00000000000 */
[----:B------:R-:W-:-:S00]  /*07d0*/  NOP ;  /* 0x0000000000007918 */ /* 0x000fc00000000000 */
[----:B------:R-:W-:-:S00]  /*07e0*/  NOP ;  /* 0x0000000000007918 */ /* 0x000fc00000000000 */
[----:B------:R-:W-:-:S00]  /*07f0*/  NOP ;  /* 0x0000000000007918 */ /* 0x000fc00000000000 */
.L_x_6:


//--------------------- .nv.global.init           --------------------------
	.section	.nv.global.init,"aw",@progbits
	.align	4
.nv.global.init:
	.type		__cudart_i2opi_f,@object
	.size		__cudart_i2opi_f,($str - __cudart_i2opi_f)
__cudart_i2opi_f:
        /*0000*/ 	.byte	0x41, 0x90, 0x43, 0x3c, 0x99, 0x95, 0x62, 0xdb, 0xc0, 0xdd, 0x34, 0xf5, 0xd1, 0x57, 0x27, 0xfc
        /*0010*/ 	.byte	0x29, 0x15, 0x44, 0x4e, 0x6e, 0x83, 0xf9, 0xa2
	.type		$str,@object
	.size		$str,(.L_0 - $str)
$str:
        /*0018*/ 	.byte	0x43, 0x6f, 0x6d, 0x70, 0x75, 0x74, 0x65, 0x20, 0x53, 0x69, 0x6e, 0x65, 0x20, 0x2d, 0x20, 0x42
        /*0028*/ 	.byte	0x6c, 0x6f, 0x63, 0x6b, 0x20, 0x49, 0x44, 0x3a, 0x20, 0x25, 0x64, 0x2c, 0x20, 0x54, 0x68, 0x72
        /*0038*/ 	.byte	0x65, 0x61, 0x64, 0x20, 0x49, 0x44, 0x3a, 0x20, 0x25, 0x64, 0x0a, 0x00
.L_0:


//--------------------- .nv.shared.reserved.0     --------------------------
	.section	.nv.shared.reserved.0,"aw",@nobits
	.weak		__nv_reservedSMEM_offset_0_alias
	.size		__nv_reservedSMEM_offset_0_alias, 0, 64
	.other		__nv_reservedSMEM_offset_0_alias,@"STO_CUDA_RESERVED_SHARED STV_DEFAULT"
__nv_reservedSMEM_offset_0_alias:
	.zero		0
	.zero		64


//--------------------- .nv.constant0._Z11computeSinePfS_i --------------------------
	.section	.nv.constant0._Z11computeSinePfS_i,"a",@progbits
	.sectionflags	@""
	.align	4
.nv.constant0._Z11computeSinePfS_i:
	.zero		916


//--------------------- SYMBOLS --------------------------

	.type		.nv.reservedSmem.offset0,@object
	.size		.nv.reservedSmem.offset0,0x4
	.type		vprintf,@function
